	.version 1.4
	.target sm_10, map_f64_to_f32
	// compiled with d:/bld_sdk10_x64.pl/rel/gpgpu/toolkit/r3.2/sdk/Installers/SDK10/Compute\3.2.7-7204240_x64\bin/../open64/lib//be.exe
	// nvopencc 3.2 built on 2010-09-09

	//-----------------------------------------------------------
	// Compiling C:/DOCUME~1/BUILDM~1/LOCALS~1/Temp/tmpxft_000002d8_00000000-11_vectorAdd.cpp3.i (C:/DOCUME~1/BUILDM~1/LOCALS~1/Temp/ccBI#.a02868)
	//-----------------------------------------------------------

	//-----------------------------------------------------------
	// Options:
	//-----------------------------------------------------------
	//  Target:ptx, ISA:sm_10, Endian:little, Pointer Size:64
	//  -O3	(Optimization level)
	//  -g0	(Debug level)
	//  -m2	(Report advisories)
	//-----------------------------------------------------------

	.file	1	"C:/DOCUME~1/BUILDM~1/LOCALS~1/Temp/tmpxft_000002d8_00000000-10_vectorAdd.cudafe2.gpu"
	.file	2	"C:\Program Files (x86)\Microsoft Visual Studio 8\VC\include\crtdefs.h"
	.file	3	"d:/bld_sdk10_x64.pl/rel/gpgpu/toolkit/r3.2/sdk/Installers/SDK10/Compute\3.2.7-7204240_x64\bin/../include\crt/device_runtime.h"
	.file	4	"d:/bld_sdk10_x64.pl/rel/gpgpu/toolkit/r3.2/sdk/Installers/SDK10/Compute\3.2.7-7204240_x64\bin/../include\host_defines.h"
	.file	5	"d:/bld_sdk10_x64.pl/rel/gpgpu/toolkit/r3.2/sdk/Installers/SDK10/Compute\3.2.7-7204240_x64\bin/../include\builtin_types.h"
	.file	6	"d:\bld_sdk10_x64.pl\rel\gpgpu\toolkit\r3.2\sdk\installers\sdk10\compute\3.2.7-7204240_x64\include\device_types.h"
	.file	7	"d:\bld_sdk10_x64.pl\rel\gpgpu\toolkit\r3.2\sdk\installers\sdk10\compute\3.2.7-7204240_x64\include\driver_types.h"
	.file	8	"d:\bld_sdk10_x64.pl\rel\gpgpu\toolkit\r3.2\sdk\installers\sdk10\compute\3.2.7-7204240_x64\include\surface_types.h"
	.file	9	"d:\bld_sdk10_x64.pl\rel\gpgpu\toolkit\r3.2\sdk\installers\sdk10\compute\3.2.7-7204240_x64\include\texture_types.h"
	.file	10	"d:\bld_sdk10_x64.pl\rel\gpgpu\toolkit\r3.2\sdk\installers\sdk10\compute\3.2.7-7204240_x64\include\vector_types.h"
	.file	11	"d:\bld_sdk10_x64.pl\rel\gpgpu\toolkit\r3.2\sdk\installers\sdk10\compute\3.2.7-7204240_x64\include\builtin_types.h"
	.file	12	"d:\bld_sdk10_x64.pl\rel\gpgpu\toolkit\r3.2\sdk\installers\sdk10\compute\3.2.7-7204240_x64\include\host_defines.h"
	.file	13	"d:/bld_sdk10_x64.pl/rel/gpgpu/toolkit/r3.2/sdk/Installers/SDK10/Compute\3.2.7-7204240_x64\bin/../include\device_launch_parameters.h"
	.file	14	"d:\bld_sdk10_x64.pl\rel\gpgpu\toolkit\r3.2\sdk\installers\sdk10\compute\3.2.7-7204240_x64\include\crt\storage_class.h"
	.file	15	"C:\Program Files (x86)\Microsoft Visual Studio 8\VC\include\time.h"
	.file	16	"d:\bld_sdk10_x64.pl\rel\gpgpu\toolkit\r3.2\sdk\installers\sdk10\compute\3.2.7-7204240_x64\include\texture_fetch_functions.h"
	.file	17	"d:/bld_sdk10_x64.pl/rel/gpgpu/toolkit/r3.2/sdk/Installers/SDK10/Compute\3.2.7-7204240_x64\bin/../include\common_functions.h"
	.file	18	"d:\bld_sdk10_x64.pl\rel\gpgpu\toolkit\r3.2\sdk\installers\sdk10\compute\3.2.7-7204240_x64\include\math_functions.h"
	.file	19	"d:\bld_sdk10_x64.pl\rel\gpgpu\toolkit\r3.2\sdk\installers\sdk10\compute\3.2.7-7204240_x64\include\math_constants.h"
	.file	20	"d:\bld_sdk10_x64.pl\rel\gpgpu\toolkit\r3.2\sdk\installers\sdk10\compute\3.2.7-7204240_x64\include\device_functions.h"
	.file	21	"d:\bld_sdk10_x64.pl\rel\gpgpu\toolkit\r3.2\sdk\installers\sdk10\compute\3.2.7-7204240_x64\include\sm_11_atomic_functions.h"
	.file	22	"d:\bld_sdk10_x64.pl\rel\gpgpu\toolkit\r3.2\sdk\installers\sdk10\compute\3.2.7-7204240_x64\include\sm_12_atomic_functions.h"
	.file	23	"d:\bld_sdk10_x64.pl\rel\gpgpu\toolkit\r3.2\sdk\installers\sdk10\compute\3.2.7-7204240_x64\include\sm_13_double_functions.h"
	.file	24	"d:\bld_sdk10_x64.pl\rel\gpgpu\toolkit\r3.2\sdk\installers\sdk10\compute\3.2.7-7204240_x64\include\sm_20_atomic_functions.h"
	.file	25	"d:\bld_sdk10_x64.pl\rel\gpgpu\toolkit\r3.2\sdk\installers\sdk10\compute\3.2.7-7204240_x64\include\sm_20_intrinsics.h"
	.file	26	"d:\bld_sdk10_x64.pl\rel\gpgpu\toolkit\r3.2\sdk\installers\sdk10\compute\3.2.7-7204240_x64\include\surface_functions.h"
	.file	27	"d:\bld_sdk10_x64.pl\rel\gpgpu\toolkit\r3.2\sdk\installers\sdk10\compute\3.2.7-7204240_x64\include\math_functions_dbl_ptx1.h"
	.file	28	"d:/bld_sdk10_x64.pl/rel/gpgpu/toolkit/r3.2/sdk/SDK10/Compute/C/src/vectorAddDrv/vectorAdd.cu"


	.entry VecAdd (
		.param .u64 __cudaparm_VecAdd_A,
		.param .u64 __cudaparm_VecAdd_B,
		.param .u64 __cudaparm_VecAdd_C,
		.param .s32 __cudaparm_VecAdd_N)
	{
	.reg .u16 %rh<4>;
	.reg .u32 %r<6>;
	.reg .u64 %rd<10>;
	.reg .f32 %f<5>;
	.reg .pred %p<3>;
	.loc	28	21	0
$LDWbegin_VecAdd:
	mov.u16 	%rh1, %ctaid.x;
	mov.u16 	%rh2, %ntid.x;
	mul.wide.u16 	%r1, %rh1, %rh2;
	cvt.u32.u16 	%r2, %tid.x;
	add.u32 	%r3, %r2, %r1;
	ld.param.s32 	%r4, [__cudaparm_VecAdd_N];
	setp.le.s32 	%p1, %r4, %r3;
	@%p1 bra 	$Lt_0_1026;
	.loc	28	25	0
	cvt.s64.s32 	%rd1, %r3;
	mul.wide.s32 	%rd2, %r3, 4;
	ld.param.u64 	%rd3, [__cudaparm_VecAdd_A];
	add.u64 	%rd4, %rd3, %rd2;
	ld.global.f32 	%f1, [%rd4+0];
	ld.param.u64 	%rd5, [__cudaparm_VecAdd_B];
	add.u64 	%rd6, %rd5, %rd2;
	ld.global.f32 	%f2, [%rd6+0];
	add.f32 	%f3, %f1, %f2;
	ld.param.u64 	%rd7, [__cudaparm_VecAdd_C];
	add.u64 	%rd8, %rd7, %rd2;
	st.global.f32 	[%rd8+0], %f3;
$Lt_0_1026:
	.loc	28	26	0
	exit;
$LDWend_VecAdd:
	} // VecAdd



// ===== COMPILED SASS (sm_100) =====

	.target	sm_100

	.elftype	@"ET_EXEC"


//--------------------- .note.nv.tkinfo           --------------------------
	.section	.note.nv.tkinfo,"",@"SHT_NOTE"
	.sectionflags	@"SHF_NOTE_NV_TKINFO"
	.tkinfo
        /*0018*/ 	.word	0x00000002
        /*0030*/ 	.string	""
        /*0030*/ 	.string	"ptxas"
        /*0030*/ 	.string	"Cuda compilation tools, release 13.0, V13.0.88"
        /*0030*/ 	.string	"Build cuda_13.0.r13.0/compiler.36424714_0"
        /*0030*/ 	.string	"-arch sm_100 "



//--------------------- .note.nv.cuinfo           --------------------------
	.section	.note.nv.cuinfo,"",@"SHT_NOTE"
	.sectionflags	@"SHF_NOTE_NV_CUINFO"
        /*0018*/ 	.short	0x0002
        /*001a*/ 	.short	0x000a
        /*001c*/ 	.short	0x0082
	.zero		2


//--------------------- .nv.info                  --------------------------
	.section	.nv.info,"",@"SHT_CUDA_INFO"
	.align	4


	//----- nvinfo : EIATTR_REGCOUNT
	.align		4
        /*0000*/ 	.byte	0x04, 0x2f
        /*0002*/ 	.short	(.L_1 - .L_0)
	.align		4
.L_0:
        /*0004*/ 	.word	index@(VecAdd)
        /*0008*/ 	.word	0x0000000c


	//----- nvinfo : EIATTR_FRAME_SIZE
	.align		4
.L_1:
        /*000c*/ 	.byte	0x04, 0x11
        /*000e*/ 	.short	(.L_3 - .L_2)
	.align		4
.L_2:
        /*0010*/ 	.word	index@(VecAdd)
        /*0014*/ 	.word	0x00000000


	//----- nvinfo : EIATTR_MIN_STACK_SIZE
	.align		4
.L_3:
        /*0018*/ 	.byte	0x04, 0x12
        /*001a*/ 	.short	(.L_5 - .L_4)
	.align		4
.L_4:
        /*001c*/ 	.word	index@(VecAdd)
        /*0020*/ 	.word	0x00000000
.L_5:


//--------------------- .nv.compat                --------------------------
	.section	.nv.compat,"",@"SHT_CUDA_COMPAT_INFO"
	.align	4
        /*0000*/ 	.byte	0x02, 0x09, 0x00, 0x00, 0x02, 0x02, 0x01, 0x00, 0x02, 0x05, 0x05, 0x00, 0x03, 0x07, 0x01, 0x01
        /*0010*/ 	.byte	0x02, 0x03, 0x00, 0x00, 0x02, 0x06, 0x01, 0x00, 0x04, 0x0b, 0x08, 0x00, 0x09, 0x00, 0x00, 0x00
        /*0020*/ 	.byte	0x00, 0x00, 0x00, 0x00


//--------------------- .nv.info.VecAdd           --------------------------
	.section	.nv.info.VecAdd,"",@"SHT_CUDA_INFO"
	.sectionflags	@""
	.align	4


	//----- nvinfo : EIATTR_CUDA_API_VERSION
	.align		4
        /*0000*/ 	.byte	0x04, 0x37
        /*0002*/ 	.short	(.L_7 - .L_6)
.L_6:
        /*0004*/ 	.word	0x00000082


	//----- nvinfo : EIATTR_KPARAM_INFO
	.align		4
.L_7:
        /*0008*/ 	.byte	0x04, 0x17
        /*000a*/ 	.short	(.L_9 - .L_8)
.L_8:
        /*000c*/ 	.word	0x00000000
        /*0010*/ 	.short	0x0003
        /*0012*/ 	.short	0x0018
        /*0014*/ 	.byte	0x00, 0xf0, 0x11, 0x00


	//----- nvinfo : EIATTR_KPARAM_INFO
	.align		4
.L_9:
        /*0018*/ 	.byte	0x04, 0x17
        /*001a*/ 	.short	(.L_11 - .L_10)
.L_10:
        /*001c*/ 	.word	0x00000000
        /*0020*/ 	.short	0x0002
        /*0022*/ 	.short	0x0010
        /*0024*/ 	.byte	0x00, 0xf0, 0x21, 0x00


	//----- nvinfo : EIATTR_KPARAM_INFO
	.align		4
.L_11:
        /*0028*/ 	.byte	0x04, 0x17
        /*002a*/ 	.short	(.L_13 - .L_12)
.L_12:
        /*002c*/ 	.word	0x00000000
        /*0030*/ 	.short	0x0001
        /*0032*/ 	.short	0x0008
        /*0034*/ 	.byte	0x00, 0xf0, 0x21, 0x00


	//----- nvinfo : EIATTR_KPARAM_INFO
	.align		4
.L_13:
        /*0038*/ 	.byte	0x04, 0x17
        /*003a*/ 	.short	(.L_15 - .L_14)
.L_14:
        /*003c*/ 	.word	0x00000000
        /*0040*/ 	.short	0x0000
        /*0042*/ 	.short	0x0000
        /*0044*/ 	.byte	0x00, 0xf0, 0x21, 0x00


	//----- nvinfo : EIATTR_SPARSE_MMA_MASK
	.align		4
.L_15:
        /*0048*/ 	.byte	0x03, 0x50
        /*004a*/ 	.short	0x0000


	//----- nvinfo : EIATTR_MAXREG_COUNT
	.align		4
        /*004c*/ 	.byte	0x03, 0x1b
        /*004e*/ 	.short	0x00ff


	//----- nvinfo : EIATTR_MERCURY_ISA_VERSION
	.align		4
        /*0050*/ 	.byte	0x03, 0x5f
        /*0052*/ 	.short	0x0101


	//----- nvinfo : EIATTR_VRC_CTA_INIT_COUNT
	.align		4
        /*0054*/ 	.byte	0x02, 0x4a
	.zero		1
	.zero		1


	//----- nvinfo : EIATTR_EXIT_INSTR_OFFSETS
	.align		4
        /*0058*/ 	.byte	0x04, 0x1c
        /*005a*/ 	.short	(.L_17 - .L_16)


	//   ....[0]....
.L_16:
        /*005c*/ 	.word	0x000000a0


	//   ....[1]....
        /*0060*/ 	.word	0x00000160


	//----- nvinfo : EIATTR_CBANK_PARAM_SIZE
	.align		4
.L_17:
        /*0064*/ 	.byte	0x03, 0x19
        /*0066*/ 	.short	0x001c


	//----- nvinfo : EIATTR_PARAM_CBANK
	.align		4
        /*0068*/ 	.byte	0x04, 0x0a
        /*006a*/ 	.short	(.L_19 - .L_18)
	.align		4
.L_18:
        /*006c*/ 	.word	index@(.nv.constant0.VecAdd)
        /*0070*/ 	.short	0x0380
        /*0072*/ 	.short	0x001c


	//----- nvinfo : EIATTR_SW_WAR
	.align		4
.L_19:
        /*0074*/ 	.byte	0x04, 0x36
        /*0076*/ 	.short	(.L_21 - .L_20)
.L_20:
        /*0078*/ 	.word	0x00000008
.L_21:


//--------------------- .nv.callgraph             --------------------------
	.section	.nv.callgraph,"",@"SHT_CUDA_CALLGRAPH"
	.align	4
	.sectionentsize	8
	.align		4
        /*0000*/ 	.word	0x00000000
	.align		4
        /*0004*/ 	.word	0xffffffff
	.align		4
        /*0008*/ 	.word	0x00000000
	.align		4
        /*000c*/ 	.word	0xfffffffe
	.align		4
        /*0010*/ 	.word	0x00000000
	.align		4
        /*0014*/ 	.word	0xfffffffd
	.align		4
        /*0018*/ 	.word	0x00000000
	.align		4
        /*001c*/ 	.word	0xfffffffc


//--------------------- .text.VecAdd              --------------------------
	.section	.text.VecAdd,"ax",@progbits
	.align	128
.text.VecAdd:
        .type           VecAdd,@function
        .size           VecAdd,(.L_x_1 - VecAdd)
        .other          VecAdd,@"STO_CUDA_ENTRY STV_DEFAULT"
VecAdd:
[----:B------:R-:W-:Y:S01]  /*0000*/  LDC R1, c[0x0][0x37c] ;  /* 0x0000df00ff017b82 */ /* 0x000fe20000000800 */
[----:B------:R-:W0:Y:S07]  /*0010*/  S2R R0, SR_TID.X ;  /* 0x0000000000007919 */ /* 0x000e2e0000002100 */
[----:B------:R-:W1:Y:S01]  /*0020*/  S2UR UR4, SR_CTAID.X ;  /* 0x00000000000479c3 */ /* 0x000e620000002500 */
[----:B------:R-:W2:Y:S07]  /*0030*/  LDCU UR5, c[0x0][0x398] ;  /* 0x00007300ff0577ac */ /* 0x000eae0008000800 */
[----:B------:R-:W3:Y:S01]  /*0040*/  LDC R9, c[0x0][0x360] ;  /* 0x0000d800ff097b82 */ /* 0x000ee20000000800 */
[----:B-1----:R-:W-:Y:S01]  /*0050*/  ULOP3.LUT UR4, UR4, 0xffff, URZ, 0xc0, !UPT ;  /* 0x0000ffff04047892 */ /* 0x002fe2000f8ec0ff */
[----:B0-----:R-:W-:-:S02]  /*0060*/  LOP3.LUT R0, R0, 0xffff, RZ, 0xc0, !PT ;  /* 0x0000ffff00007812 */ /* 0x001fc400078ec0ff */
[----:B---3--:R-:W-:-:S05]  /*0070*/  LOP3.LUT R9, R9, 0xffff, RZ, 0xc0, !PT ;  /* 0x0000ffff09097812 */ /* 0x008fca00078ec0ff */
[----:B------:R-:W-:-:S05]  /*0080*/  IMAD R9, R9, UR4, R0 ;  /* 0x0000000409097c24 */ /* 0x000fca000f8e0200 */
[----:B--2---:R-:W-:-:S13]  /*0090*/  ISETP.GE.AND P0, PT, R9, UR5, PT ;  /* 0x0000000509007c0c */ /* 0x004fda000bf06270 */
[----:B------:R-:W-:Y:S05]  /*00a0*/  @P0 EXIT ;  /* 0x000000000000094d */ /* 0x000fea0003800000 */
[----:B------:R-:W0:Y:S01]  /*00b0*/  LDC.64 R2, c[0x0][0x380] ;  /* 0x0000e000ff027b82 */ /* 0x000e220000000a00 */
[----:B------:R-:W1:Y:S07]  /*00c0*/  LDCU.64 UR4, c[0x0][0x358] ;  /* 0x00006b00ff0477ac */ /* 0x000e6e0008000a00 */
[----:B------:R-:W2:Y:S08]  /*00d0*/  LDC.64 R4, c[0x0][0x388] ;  /* 0x0000e200ff047b82 */ /* 0x000eb00000000a00 */
[----:B------:R-:W3:Y:S01]  /*00e0*/  LDC.64 R6, c[0x0][0x390] ;  /* 0x0000e400ff067b82 */ /* 0x000ee20000000a00 */
[----:B0-----:R-:W-:-:S06]  /*00f0*/  IMAD.WIDE R2, R9, 0x4, R2 ;  /* 0x0000000409027825 */ /* 0x001fcc00078e0202 */
[----:B-1----:R-:W4:Y:S01]  /*0100*/  LDG.E R2, desc[UR4][R2.64] ;  /* 0x0000000402027981 */ /* 0x002f22000c1e1900 */
[----:B--2---:R-:W-:-:S06]  /*0110*/  IMAD.WIDE R4, R9, 0x4, R4 ;  /* 0x0000000409047825 */ /* 0x004fcc00078e0204 */
[----:B------:R-:W4:Y:S01]  /*0120*/  LDG.E R5, desc[UR4][R4.64] ;  /* 0x0000000404057981 */ /* 0x000f22000c1e1900 */
[----:B---3--:R-:W-:-:S04]  /*0130*/  IMAD.WIDE R6, R9, 0x4, R6 ;  /* 0x0000000409067825 */ /* 0x008fc800078e0206 */
[----:B----4-:R-:W-:-:S05]  /*0140*/  FADD.FTZ R9, R2, R5 ;  /* 0x0000000502097221 */ /* 0x010fca0000010000 */
[----:B------:R-:W-:Y:S01]  /*0150*/  STG.E desc[UR4][R6.64], R9 ;  /* 0x0000000906007986 */ /* 0x000fe2000c101904 */
[----:B------:R-:W-:Y:S05]  /*0160*/  EXIT ;  /* 0x000000000000794d */ /* 0x000fea0003800000 */
.L_x_0:
[----:B------:R-:W-:-:S00]  /*0170*/  BRA `(.L_x_0) ;  /* 0xfffffffc00fc7947 */ /* 0x000fc0000383ffff */
[----:B------:R-:W-:-:S00]  /*0180*/  NOP ;  /* 0x0000000000007918 */ /* 0x000fc00000000000 */
[----:B------:R-:W-:-:S00]  /*0190*/  NOP ;  /* 0x0000000000007918 */ /* 0x000fc00000000000 */
[----:B------:R-:W-:-:S00]  /*01a0*/  NOP ;  /* 0x0000000000007918 */ /* 0x000fc00000000000 */
[----:B------:R-:W-:-:S00]  /*01b0*/  NOP ;  /* 0x0000000000007918 */ /* 0x000fc00000000000 */
[----:B------:R-:W-:-:S00]  /*01c0*/  NOP ;  /* 0x0000000000007918 */ /* 0x000fc00000000000 */
[----:B------:R-:W-:-:S00]  /*01d0*/  NOP ;  /* 0x0000000000007918 */ /* 0x000fc00000000000 */
[----:B------:R-:W-:-:S00]  /*01e0*/  NOP ;  /* 0x0000000000007918 */ /* 0x000fc00000000000 */
[----:B------:R-:W-:-:S00]  /*01f0*/  NOP ;  /* 0x0000000000007918 */ /* 0x000fc00000000000 */
.L_x_1:


//--------------------- .nv.shared.reserved.0     --------------------------
	.section	.nv.shared.reserved.0,"aw",@nobits
	.weak		__nv_reservedSMEM_offset_0_alias
	.size		__nv_reservedSMEM_offset_0_alias, 0, 64
	.other		__nv_reservedSMEM_offset_0_alias,@"STO_CUDA_RESERVED_SHARED STV_DEFAULT"
__nv_reservedSMEM_offset_0_alias:
	.zero		0
	.zero		64


//--------------------- .nv.constant0.VecAdd      --------------------------
	.section	.nv.constant0.VecAdd,"a",@progbits
	.sectionflags	@""
	.align	4
.nv.constant0.VecAdd:
	.zero		924


//--------------------- SYMBOLS --------------------------

	.type		.nv.reservedSmem.offset0,@object
	.size		.nv.reservedSmem.offset0,0x4
